	.headerflags	@"EF_CUDA_TEXMODE_UNIFIED EF_CUDA_64BIT_ADDRESS EF_CUDA_ACCELERATORS EF_CUDA_SM90 EF_CUDA_VIRTUAL_SM(EF_CUDA_SM90)"
	.elftype	@"ET_EXEC"


//--------------------- .nv.info                  --------------------------
	.section	.nv.info,"",@"SHT_CUDA_INFO"
	.align	4


	//----- nvinfo : EIATTR_REGCOUNT
	.align		4
        /*0000*/ 	.byte	0x04, 0x2f
        /*0002*/ 	.short	(.L_1 - .L_0)
	.align		4
.L_0:
        /*0004*/ 	.word	index@(triton_poi_fused_0)
        /*0008*/ 	.word	0x0000001c


	//----- nvinfo : EIATTR_MIN_STACK_SIZE
	.align		4
.L_1:
        /*000c*/ 	.byte	0x04, 0x12
        /*000e*/ 	.short	(.L_3 - .L_2)
	.align		4
.L_2:
        /*0010*/ 	.word	index@(triton_poi_fused_0)
        /*0014*/ 	.word	0x00000000


	//----- nvinfo : EIATTR_FRAME_SIZE
	.align		4
.L_3:
        /*0018*/ 	.byte	0x04, 0x11
        /*001a*/ 	.short	(.L_5 - .L_4)
	.align		4
.L_4:
        /*001c*/ 	.word	index@(triton_poi_fused_0)
        /*0020*/ 	.word	0x00000000


	//----- nvinfo : EIATTR_MIN_STACK_SIZE
	.align		4
.L_5:
        /*0024*/ 	.byte	0x04, 0x12
        /*0026*/ 	.short	(.L_7 - .L_6)
	.align		4
.L_6:
        /*0028*/ 	.word	index@(triton_poi_fused_0)
        /*002c*/ 	.word	0x00000000
.L_7:


//--------------------- .nv.info.triton_poi_fused_0 --------------------------
	.section	.nv.info.triton_poi_fused_0,"",@"SHT_CUDA_INFO"
	.sectionflags	@""
	.align	4


	//----- nvinfo : EIATTR_CUDA_API_VERSION
	.align		4
        /*0000*/ 	.byte	0x04, 0x37
        /*0002*/ 	.short	(.L_9 - .L_8)
.L_8:
        /*0004*/ 	.word	0x0000007c


	//----- nvinfo : EIATTR_KPARAM_INFO
	.align		4
.L_9:
        /*0008*/ 	.byte	0x04, 0x17
        /*000a*/ 	.short	(.L_11 - .L_10)
.L_10:
        /*000c*/ 	.word	0x00000000
        /*0010*/ 	.short	0x0003
        /*0012*/ 	.short	0x0014
        /*0014*/ 	.byte	0x00, 0xf0, 0x11, 0x00


	//----- nvinfo : EIATTR_KPARAM_INFO
	.align		4
.L_11:
        /*0018*/ 	.byte	0x04, 0x17
        /*001a*/ 	.short	(.L_13 - .L_12)
.L_12:
        /*001c*/ 	.word	0x00000000
        /*0020*/ 	.short	0x0002
        /*0022*/ 	.short	0x0010
        /*0024*/ 	.byte	0x00, 0xf0, 0x11, 0x00


	//----- nvinfo : EIATTR_KPARAM_INFO
	.align		4
.L_13:
        /*0028*/ 	.byte	0x04, 0x17
        /*002a*/ 	.short	(.L_15 - .L_14)
.L_14:
        /*002c*/ 	.word	0x00000000
        /*0030*/ 	.short	0x0001
        /*0032*/ 	.short	0x0008
        /*0034*/ 	.byte	0x00, 0xf4, 0x21, 0x00


	//----- nvinfo : EIATTR_KPARAM_INFO
	.align		4
.L_15:
        /*0038*/ 	.byte	0x04, 0x17
        /*003a*/ 	.short	(.L_17 - .L_16)
.L_16:
        /*003c*/ 	.word	0x00000000
        /*0040*/ 	.short	0x0000
        /*0042*/ 	.short	0x0000
        /*0044*/ 	.byte	0x00, 0xf4, 0x21, 0x00


	//----- nvinfo : EIATTR_SPARSE_MMA_MASK
	.align		4
.L_17:
        /*0048*/ 	.byte	0x03, 0x50
        /*004a*/ 	.short	0x0000


	//----- nvinfo : EIATTR_MAXREG_COUNT
	.align		4
        /*004c*/ 	.byte	0x03, 0x1b
        /*004e*/ 	.short	0x00ff


	//----- nvinfo : EIATTR_EXIT_INSTR_OFFSETS
	.align		4
        /*0050*/ 	.byte	0x04, 0x1c
        /*0052*/ 	.short	(.L_19 - .L_18)


	//   ....[0]....
.L_18:
        /*0054*/ 	.word	0x00000490


	//----- nvinfo : EIATTR_REQNTID
	.align		4
.L_19:
        /*0058*/ 	.byte	0x04, 0x10
        /*005a*/ 	.short	(.L_21 - .L_20)
.L_20:
        /*005c*/ 	.word	0x00000080
        /*0060*/ 	.word	0x00000001
        /*0064*/ 	.word	0x00000001


	//----- nvinfo : EIATTR_CBANK_PARAM_SIZE
	.align		4
.L_21:
        /*0068*/ 	.byte	0x03, 0x19
        /*006a*/ 	.short	0x0018


	//----- nvinfo : EIATTR_PARAM_CBANK
	.align		4
        /*006c*/ 	.byte	0x04, 0x0a
        /*006e*/ 	.short	(.L_23 - .L_22)
	.align		4
.L_22:
        /*0070*/ 	.word	index@(.nv.constant0.triton_poi_fused_0)
        /*0074*/ 	.short	0x0210
        /*0076*/ 	.short	0x0018


	//----- nvinfo : EIATTR_SW_WAR
	.align		4
.L_23:
        /*0078*/ 	.byte	0x04, 0x36
        /*007a*/ 	.short	(.L_25 - .L_24)
.L_24:
        /*007c*/ 	.word	0x00000008
.L_25:


//--------------------- .nv.callgraph             --------------------------
	.section	.nv.callgraph,"",@"SHT_CUDA_CALLGRAPH"
	.align	4
	.sectionentsize	8
	.align		4
        /*0000*/ 	.word	0x00000000
	.align		4
        /*0004*/ 	.word	0xffffffff
	.align		4
        /*0008*/ 	.word	0x00000000
	.align		4
        /*000c*/ 	.word	0xfffffffe
	.align		4
        /*0010*/ 	.word	0x00000000
	.align		4
        /*0014*/ 	.word	0xfffffffd
	.align		4
        /*0018*/ 	.word	0x00000000
	.align		4
        /*001c*/ 	.word	0xfffffffc


//--------------------- .text.triton_poi_fused_0  --------------------------
	.section	.text.triton_poi_fused_0,"ax",@progbits
	.sectionflags	@"SHF_BARRIERS=1"
	.align	128
        .global         triton_poi_fused_0
        .type           triton_poi_fused_0,@function
        .size           triton_poi_fused_0,(.L_x_1 - triton_poi_fused_0)
        .other          triton_poi_fused_0,@"STO_CUDA_ENTRY STV_DEFAULT"
triton_poi_fused_0:
.text.triton_poi_fused_0:
[----:B------:R-:W-:Y:S01]  /*0000*/  LDC R1, c[0x0][0x28] ;  /* 0x00000a00ff017b82 */ /* 0x000fe20000000800 */
[----:B------:R-:W1:Y:S07]  /*0010*/  S2R R9, SR_TID.X ;  /* 0x0000000000097919 */ /* 0x000e6e0000002100 */
[----:B------:R-:W2:Y:S01]  /*0020*/  LDC.64 R4, c[0x0][0x210] ;  /* 0x00008400ff047b82 */ /* 0x000ea20000000a00 */
[----:B------:R-:W-:Y:S01]  /*0030*/  ULDC.64 UR6, c[0x0][0x208] ;  /* 0x0000820000067ab9 */ /* 0x000fe20000000a00 */
[----:B------:R-:W3:Y:S01]  /*0040*/  S2R R21, SR_CTAID.Y ;  /* 0x0000000000157919 */ /* 0x000ee20000002600 */
[----:B------:R-:W4:Y:S01]  /*0050*/  S2R R3, SR_CTAID.X ;  /* 0x0000000000037919 */ /* 0x000f220000002500 */
[----:B-1----:R-:W-:Y:S01]  /*0060*/  SHF.R.U32.HI R0, RZ, 0x3, R9 ;  /* 0x00000003ff007819 */ /* 0x002fe20000011609 */
[----:B------:R-:W-:-:S02]  /*0070*/  IMAD.SHL.U32 R2, R9, 0x4, RZ ;  /* 0x0000000409027824 */ /* 0x000fc400078e00ff */
[----:B---3--:R-:W-:Y:S01]  /*0080*/  IMAD.SHL.U32 R21, R21, 0x20, RZ ;  /* 0x0000002015157824 */ /* 0x008fe200078e00ff */
[----:B------:R-:W-:Y:S01]  /*0090*/  SGXT.U32 R0, R0, 0x4 ;  /* 0x000000040000781a */ /* 0x000fe20000000000 */
[----:B----4-:R-:W-:-:S03]  /*00a0*/  IMAD.SHL.U32 R3, R3, 0x20, RZ ;  /* 0x0000002003037824 */ /* 0x010fc600078e00ff */
[----:B------:R-:W-:Y:S02]  /*00b0*/  LOP3.LUT R6, R21, R0, RZ, 0xfc, !PT ;  /* 0x0000000015067212 */ /* 0x000fe400078efcff */
[----:B------:R-:W-:Y:S02]  /*00c0*/  LOP3.LUT R7, R21, 0x10, R0, 0xfe, !PT ;  /* 0x0000001015077812 */ /* 0x000fe400078efe00 */
[----:B------:R-:W-:-:S05]  /*00d0*/  LOP3.LUT R8, R3, 0x1c, R2, 0xf8, !PT ;  /* 0x0000001c03087812 */ /* 0x000fca00078ef802 */
[--C-:B------:R-:W-:Y:S02]  /*00e0*/  IMAD R13, R6, 0x1000, R8.reuse ;  /* 0x00001000060d7824 */ /* 0x100fe400078e0208 */
[----:B------:R-:W-:Y:S02]  /*00f0*/  IMAD R7, R7, 0x1000, R8 ;  /* 0x0000100007077824 */ /* 0x000fe400078e0208 */
[----:B--2---:R-:W-:-:S04]  /*0100*/  IMAD.WIDE R12, R13, 0x4, R4 ;  /* 0x000000040d0c7825 */ /* 0x004fc800078e0204 */
[----:B------:R-:W-:Y:S02]  /*0110*/  IMAD.WIDE R16, R7, 0x4, R4 ;  /* 0x0000000407107825 */ /* 0x000fe400078e0204 */
[----:B------:R-:W2:Y:S04]  /*0120*/  LDG.E.EL.128 R12, desc[UR6][R12.64] ;  /* 0x000000060c0c7981 */ /* 0x000ea8000c2e1d00 */
[----:B------:R-:W3:Y:S01]  /*0130*/  LDG.E.EL.128 R16, desc[UR6][R16.64] ;  /* 0x0000000610107981 */ /* 0x000ee2000c2e1d00 */
[----:B------:R-:W1:Y:S01]  /*0140*/  S2UR UR5, SR_CgaCtaId ;  /* 0x00000000000579c3 */ /* 0x000e620000008800 */
[C---:B------:R-:W-:Y:S01]  /*0150*/  IMAD.SHL.U32 R4, R9.reuse, 0x80, RZ ;  /* 0x0000008009047824 */ /* 0x040fe200078e00ff */
[----:B------:R-:W-:Y:S01]  /*0160*/  UMOV UR4, 0x400 ;  /* 0x0000040000047882 */ /* 0x000fe20000000000 */
[----:B------:R-:W-:-:S03]  /*0170*/  IMAD.SHL.U32 R5, R9, 0x2, RZ ;  /* 0x0000000209057824 */ /* 0x000fc600078e00ff */
[----:B------:R-:W-:Y:S02]  /*0180*/  LOP3.LUT R7, R4, 0x380, RZ, 0xc0, !PT ;  /* 0x0000038004077812 */ /* 0x000fe400078ec0ff */
[----:B------:R-:W-:Y:S02]  /*0190*/  LOP3.LUT R4, R2, 0x1fc, RZ, 0xc0, !PT ;  /* 0x000001fc02047812 */ /* 0x000fe400078ec0ff */
[C---:B------:R-:W-:Y:S02]  /*01a0*/  LOP3.LUT R6, R7.reuse, R0, RZ, 0xfc, !PT ;  /* 0x0000000007067212 */ /* 0x040fe400078efcff */
[----:B------:R-:W-:Y:S02]  /*01b0*/  LOP3.LUT R11, R4, 0x200, RZ, 0xfc, !PT ;  /* 0x00000200040b7812 */ /* 0x000fe400078efcff */
[C---:B------:R-:W-:Y:S02]  /*01c0*/  LOP3.LUT R8, R7.reuse, 0x20, RZ, 0xfc, !PT ;  /* 0x0000002007087812 */ /* 0x040fe400078efcff */
[----:B------:R-:W-:-:S02]  /*01d0*/  LOP3.LUT R10, R7, 0x40, RZ, 0xfc, !PT ;  /* 0x00000040070a7812 */ /* 0x000fc400078efcff */
[----:B------:R-:W-:Y:S02]  /*01e0*/  LOP3.LUT R20, R7, 0x60, RZ, 0xfc, !PT ;  /* 0x0000006007147812 */ /* 0x000fe400078efcff */
[----:B------:R-:W-:Y:S02]  /*01f0*/  SHF.R.U32.HI R22, RZ, 0x1, R11 ;  /* 0x00000001ff167819 */ /* 0x000fe4000001160b */
[----:B------:R-:W-:Y:S01]  /*0200*/  LOP3.LUT R5, R5, 0xf0, RZ, 0xc0, !PT ;  /* 0x000000f005057812 */ /* 0x000fe200078ec0ff */
[----:B-1----:R-:W-:Y:S01]  /*0210*/  UPRMT UR4, UR5, 0x654, UR4 ;  /* 0x0000065405047896 */ /* 0x002fe20008000004 */
[----:B------:R-:W-:-:S05]  /*0220*/  LOP3.LUT R2, R21, 0x1c, R2, 0xf8, !PT ;  /* 0x0000001c15027812 */ /* 0x000fca00078ef802 */
[----:B------:R-:W-:Y:S01]  /*0230*/  LEA.HI R9, R7, UR4, RZ, 0x1f ;  /* 0x0000000407097c11 */ /* 0x000fe2000f8ff8ff */
[----:B------:R-:W-:Y:S01]  /*0240*/  VIADD R5, R5, UR4 ;  /* 0x0000000405057c36 */ /* 0x000fe20008000000 */
[----:B------:R-:W-:Y:S02]  /*0250*/  LEA.HI R7, R8, UR4, RZ, 0x1f ;  /* 0x0000000408077c11 */ /* 0x000fe4000f8ff8ff */
[----:B------:R-:W-:Y:S01]  /*0260*/  LEA.HI R11, R10, UR4, RZ, 0x1f ;  /* 0x000000040a0b7c11 */ /* 0x000fe2000f8ff8ff */
[----:B------:R-:W-:Y:S01]  /*0270*/  IMAD R23, R6, 0x4, R9 ;  /* 0x0000000406177824 */ /* 0x000fe200078e0209 */
[----:B------:R-:W-:Y:S01]  /*0280*/  LEA.HI R9, R20, UR4, RZ, 0x1f ;  /* 0x0000000414097c11 */ /* 0x000fe2000f8ff8ff */
[----:B------:R-:W-:Y:S01]  /*0290*/  IMAD.HI R20, R2, 0x2aaaaaab, RZ ;  /* 0x2aaaaaab02147827 */ /* 0x000fe200078e02ff */
[----:B------:R-:W-:-:S03]  /*02a0*/  LOP3.LUT R8, R22, 0x1f0, RZ, 0xc0, !PT ;  /* 0x000001f016087812 */ /* 0x000fc600078ec0ff */
[C---:B------:R-:W-:Y:S02]  /*02b0*/  IMAD R22, R6.reuse, 0x4, R7 ;  /* 0x0000000406167824 */ /* 0x040fe400078e0207 */
[C---:B------:R-:W-:Y:S02]  /*02c0*/  IMAD R25, R6.reuse, 0x4, R11 ;  /* 0x0000000406197824 */ /* 0x040fe400078e020b */
[----:B------:R-:W-:Y:S02]  /*02d0*/  IMAD R24, R6, 0x4, R9 ;  /* 0x0000000406187824 */ /* 0x000fe400078e0209 */
[----:B------:R-:W-:Y:S02]  /*02e0*/  VIADD R7, R8, UR4 ;  /* 0x0000000408077c36 */ /* 0x000fe40008000000 */
[C---:B------:R-:W-:Y:S02]  /*02f0*/  IMAD R8, R4.reuse, 0x4, R5 ;  /* 0x0000000404087824 */ /* 0x040fe400078e0205 */
[----:B------:R-:W-:Y:S01]  /*0300*/  IMAD R7, R4, 0x4, R7 ;  /* 0x0000000404077824 */ /* 0x000fe200078e0207 */
[----:B--2---:R-:W-:Y:S04]  /*0310*/  STS [R23], R12 ;  /* 0x0000000c17007388 */ /* 0x004fe80000000800 */
[----:B------:R1:W-:Y:S04]  /*0320*/  STS [R22+0x80], R13 ;  /* 0x0000800d16007388 */ /* 0x0003e80000000800 */
[----:B------:R-:W-:Y:S04]  /*0330*/  STS [R25+0x100], R14 ;  /* 0x0001000e19007388 */ /* 0x000fe80000000800 */
[----:B------:R2:W-:Y:S01]  /*0340*/  STS [R24+0x180], R15 ;  /* 0x0001800f18007388 */ /* 0x0005e20000000800 */
[----:B-1----:R-:W1:Y:S03]  /*0350*/  LDC.64 R12, c[0x0][0x218] ;  /* 0x00008600ff0c7b82 */ /* 0x002e660000000a00 */
[----:B---3--:R-:W-:Y:S04]  /*0360*/  STS [R23+0x40], R16 ;  /* 0x0000401017007388 */ /* 0x008fe80000000800 */
[----:B------:R-:W-:Y:S01]  /*0370*/  STS [R22+0xc0], R17 ;  /* 0x0000c01116007388 */ /* 0x000fe20000000800 */
[----:B--2---:R-:W-:-:S03]  /*0380*/  SHF.R.U32.HI R15, RZ, 0x1f, R20 ;  /* 0x0000001fff0f7819 */ /* 0x004fc60000011614 */
[----:B------:R-:W-:Y:S01]  /*0390*/  STS [R25+0x140], R18 ;  /* 0x0001401219007388 */ /* 0x000fe20000000800 */
[----:B------:R-:W-:-:S03]  /*03a0*/  LEA.HI.SX32 R15, R20, R15, 0x19 ;  /* 0x0000000f140f7211 */ /* 0x000fc600078fcaff */
[----:B------:R-:W-:Y:S02]  /*03b0*/  STS [R24+0x1c0], R19 ;  /* 0x0001c01318007388 */ /* 0x000fe40000000800 */
[----:B------:R-:W-:Y:S01]  /*03c0*/  IMAD R14, R15, -0x300, R2 ;  /* 0xfffffd000f0e7824 */ /* 0x000fe200078e0202 */
[----:B------:R-:W-:Y:S01]  /*03d0*/  BAR.SYNC.DEFER_BLOCKING 0x0 ;  /* 0x0000000000007b1d */ /* 0x000fe20000010000 */
[----:B------:R-:W-:Y:S02]  /*03e0*/  LOP3.LUT R2, R3, R0, RZ, 0xfc, !PT ;  /* 0x0000000003027212 */ /* 0x000fe400078efcff */
[----:B------:R-:W-:Y:S01]  /*03f0*/  LOP3.LUT R0, R3, 0x10, R0, 0xfe, !PT ;  /* 0x0000001003007812 */ /* 0x000fe200078efe00 */
[----:B------:R-:W-:-:S04]  /*0400*/  IMAD R15, R15, 0x300000, R14 ;  /* 0x003000000f0f7824 */ /* 0x000fc800078e020e */
[--C-:B------:R-:W-:Y:S02]  /*0410*/  IMAD R3, R2, 0x300, R15.reuse ;  /* 0x0000030002037824 */ /* 0x100fe400078e020f */
[----:B------:R-:W-:Y:S02]  /*0420*/  IMAD R15, R0, 0x300, R15 ;  /* 0x00000300000f7824 */ /* 0x000fe400078e020f */
[----:B-1----:R-:W-:-:S04]  /*0430*/  IMAD.WIDE R2, R3, 0x4, R12 ;  /* 0x0000000403027825 */ /* 0x002fc800078e020c */
[----:B------:R-:W-:Y:S01]  /*0440*/  IMAD.WIDE R12, R15, 0x4, R12 ;  /* 0x000000040f0c7825 */ /* 0x000fe200078e020c */
[----:B------:R-:W1:Y:S04]  /*0450*/  LDS.128 R8, [R8] ;  /* 0x0000000008087984 */ /* 0x000e680000000c00 */
[----:B------:R-:W2:Y:S04]  /*0460*/  LDS.128 R4, [R7+0x800] ;  /* 0x0008000007047984 */ /* 0x000ea80000000c00 */
[----:B-1----:R-:W-:Y:S04]  /*0470*/  STG.E.128 desc[UR6][R2.64], R8 ;  /* 0x0000000802007986 */ /* 0x002fe8000c101d06 */
[----:B--2---:R-:W-:Y:S01]  /*0480*/  STG.E.128 desc[UR6][R12.64], R4 ;  /* 0x000000040c007986 */ /* 0x004fe2000c101d06 */
[----:B------:R-:W-:Y:S05]  /*0490*/  EXIT ;  /* 0x000000000000794d */ /* 0x000fea0003800000 */
.L_x_0:
[----:B------:R-:W-:-:S00]  /*04a0*/  BRA `(.L_x_0) ;  /* 0xfffffffc00fc7947 */ /* 0x000fc0000383ffff */
[----:B------:R-:W-:-:S00]  /*04b0*/  NOP ;  /* 0x0000000000007918 */ /* 0x000fc00000000000 */
        /* <DEDUP_REMOVED lines=12> */
.L_x_1:


//--------------------- .nv.shared.triton_poi_fused_0 --------------------------
	.section	.nv.shared.triton_poi_fused_0,"aw",@nobits
	.sectionflags	@""
	.align	16
	.zero		1024


//--------------------- .nv.constant0.triton_poi_fused_0 --------------------------
	.section	.nv.constant0.triton_poi_fused_0,"a",@progbits
	.sectionflags	@""
	.align	4
.nv.constant0.triton_poi_fused_0:
	.zero		552
